//
// Generated by NVIDIA NVVM Compiler
//
// Compiler Build ID: CL-36424714
// Cuda compilation tools, release 13.0, V13.0.88
// Based on NVVM 20.0.0
//

.version 9.0
.target sm_100
.address_size 64

	// .globl	_Z6matmullPfS_S_

.visible .entry _Z6matmullPfS_S_(
	.param .u64 _Z6matmullPfS_S__param_0,
	.param .u64 .ptr .align 1 _Z6matmullPfS_S__param_1,
	.param .u64 .ptr .align 1 _Z6matmullPfS_S__param_2,
	.param .u64 .ptr .align 1 _Z6matmullPfS_S__param_3
)
{
	.reg .pred 	%p<10>;
	.reg .b32 	%r<9>;
	.reg .b32 	%f<68>;
	.reg .b64 	%rd<75>;

	ld.param.u64 	%rd23, [_Z6matmullPfS_S__param_0];
	ld.param.u64 	%rd25, [_Z6matmullPfS_S__param_1];
	ld.param.u64 	%rd26, [_Z6matmullPfS_S__param_2];
	cvta.to.global.u64 	%rd1, %rd26;
	cvta.to.global.u64 	%rd2, %rd25;
	mov.u32 	%r1, %ctaid.x;
	mov.u32 	%r2, %ntid.x;
	mov.u32 	%r3, %tid.x;
	mad.lo.s32 	%r4, %r1, %r2, %r3;
	cvt.u64.u32 	%rd3, %r4;
	mov.u32 	%r5, %ctaid.y;
	mov.u32 	%r6, %ntid.y;
	mov.u32 	%r7, %tid.y;
	mad.lo.s32 	%r8, %r5, %r6, %r7;
	cvt.u64.u32 	%rd4, %r8;
	setp.lt.s64 	%p1, %rd23, 1;
	mov.f32 	%f67, 0f00000000;
	@%p1 bra 	$L__BB0_12;
	mul.lo.s64 	%rd5, %rd23, %rd4;
	and.b64  	%rd6, %rd23, 7;
	setp.lt.u64 	%p2, %rd23, 8;
	mov.f32 	%f67, 0f00000000;
	mov.b64 	%rd73, 0;
	@%p2 bra 	$L__BB0_4;
	and.b64  	%rd73, %rd23, 9223372036854775800;
	shl.b64 	%rd28, %rd3, 2;
	add.s64 	%rd70, %rd2, %rd28;
	shl.b64 	%rd9, %rd23, 5;
	shl.b64 	%rd29, %rd5, 2;
	add.s64 	%rd30, %rd29, %rd1;
	add.s64 	%rd69, %rd30, 16;
	mov.f32 	%f67, 0f00000000;
	mov.u64 	%rd71, %rd73;
$L__BB0_3:
	.pragma "nounroll";
	ld.global.f32 	%f17, [%rd70];
	ld.global.f32 	%f18, [%rd69+-16];
	fma.rn.f32 	%f19, %f17, %f18, %f67;
	shl.b64 	%rd31, %rd23, 2;
	add.s64 	%rd32, %rd70, %rd31;
	ld.global.f32 	%f20, [%rd32];
	ld.global.f32 	%f21, [%rd69+-12];
	fma.rn.f32 	%f22, %f20, %f21, %f19;
	add.s64 	%rd33, %rd32, %rd31;
	ld.global.f32 	%f23, [%rd33];
	ld.global.f32 	%f24, [%rd69+-8];
	fma.rn.f32 	%f25, %f23, %f24, %f22;
	add.s64 	%rd34, %rd33, %rd31;
	ld.global.f32 	%f26, [%rd34];
	ld.global.f32 	%f27, [%rd69+-4];
	fma.rn.f32 	%f28, %f26, %f27, %f25;
	add.s64 	%rd35, %rd34, %rd31;
	ld.global.f32 	%f29, [%rd35];
	ld.global.f32 	%f30, [%rd69];
	fma.rn.f32 	%f31, %f29, %f30, %f28;
	add.s64 	%rd36, %rd35, %rd31;
	ld.global.f32 	%f32, [%rd36];
	ld.global.f32 	%f33, [%rd69+4];
	fma.rn.f32 	%f34, %f32, %f33, %f31;
	add.s64 	%rd37, %rd36, %rd31;
	ld.global.f32 	%f35, [%rd37];
	ld.global.f32 	%f36, [%rd69+8];
	fma.rn.f32 	%f37, %f35, %f36, %f34;
	add.s64 	%rd38, %rd37, %rd31;
	ld.global.f32 	%f38, [%rd38];
	ld.global.f32 	%f39, [%rd69+12];
	fma.rn.f32 	%f67, %f38, %f39, %f37;
	add.s64 	%rd71, %rd71, -8;
	add.s64 	%rd70, %rd70, %rd9;
	add.s64 	%rd69, %rd69, 32;
	setp.ne.s64 	%p3, %rd71, 0;
	@%p3 bra 	$L__BB0_3;
$L__BB0_4:
	setp.eq.s64 	%p4, %rd6, 0;
	@%p4 bra 	$L__BB0_12;
	and.b64  	%rd18, %rd23, 3;
	setp.lt.u64 	%p5, %rd6, 4;
	@%p5 bra 	$L__BB0_7;
	mad.lo.s64 	%rd39, %rd73, %rd23, %rd3;
	shl.b64 	%rd40, %rd39, 2;
	add.s64 	%rd41, %rd2, %rd40;
	ld.global.f32 	%f41, [%rd41];
	add.s64 	%rd42, %rd73, %rd5;
	shl.b64 	%rd43, %rd42, 2;
	add.s64 	%rd44, %rd1, %rd43;
	ld.global.f32 	%f42, [%rd44];
	fma.rn.f32 	%f43, %f41, %f42, %f67;
	shl.b64 	%rd45, %rd23, 2;
	add.s64 	%rd46, %rd41, %rd45;
	ld.global.f32 	%f44, [%rd46];
	ld.global.f32 	%f45, [%rd44+4];
	fma.rn.f32 	%f46, %f44, %f45, %f43;
	add.s64 	%rd47, %rd46, %rd45;
	ld.global.f32 	%f47, [%rd47];
	ld.global.f32 	%f48, [%rd44+8];
	fma.rn.f32 	%f49, %f47, %f48, %f46;
	add.s64 	%rd48, %rd47, %rd45;
	ld.global.f32 	%f50, [%rd48];
	ld.global.f32 	%f51, [%rd44+12];
	fma.rn.f32 	%f67, %f50, %f51, %f49;
	add.s64 	%rd73, %rd73, 4;
$L__BB0_7:
	setp.eq.s64 	%p6, %rd18, 0;
	@%p6 bra 	$L__BB0_12;
	setp.eq.s64 	%p7, %rd18, 1;
	@%p7 bra 	$L__BB0_10;
	mad.lo.s64 	%rd49, %rd73, %rd23, %rd3;
	shl.b64 	%rd50, %rd49, 2;
	add.s64 	%rd51, %rd2, %rd50;
	ld.global.f32 	%f53, [%rd51];
	add.s64 	%rd52, %rd73, %rd5;
	shl.b64 	%rd53, %rd52, 2;
	add.s64 	%rd54, %rd1, %rd53;
	ld.global.f32 	%f54, [%rd54];
	fma.rn.f32 	%f55, %f53, %f54, %f67;
	shl.b64 	%rd55, %rd23, 2;
	add.s64 	%rd56, %rd51, %rd55;
	ld.global.f32 	%f56, [%rd56];
	ld.global.f32 	%f57, [%rd54+4];
	fma.rn.f32 	%f67, %f56, %f57, %f55;
	add.s64 	%rd73, %rd73, 2;
$L__BB0_10:
	and.b64  	%rd57, %rd23, 1;
	setp.eq.b64 	%p8, %rd57, 1;
	not.pred 	%p9, %p8;
	@%p9 bra 	$L__BB0_12;
	mad.lo.s64 	%rd58, %rd73, %rd23, %rd3;
	shl.b64 	%rd59, %rd58, 2;
	add.s64 	%rd60, %rd2, %rd59;
	ld.global.f32 	%f58, [%rd60];
	add.s64 	%rd61, %rd73, %rd5;
	shl.b64 	%rd62, %rd61, 2;
	add.s64 	%rd63, %rd1, %rd62;
	ld.global.f32 	%f59, [%rd63];
	fma.rn.f32 	%f67, %f58, %f59, %f67;
$L__BB0_12:
	ld.param.u64 	%rd68, [_Z6matmullPfS_S__param_3];
	cvta.to.global.u64 	%rd64, %rd68;
	mad.lo.s64 	%rd65, %rd23, %rd4, %rd3;
	shl.b64 	%rd66, %rd65, 2;
	add.s64 	%rd67, %rd64, %rd66;
	st.global.f32 	[%rd67], %f67;
	ret;

}
	// .globl	_Z11matmul_fastlPfS_S_
.visible .entry _Z11matmul_fastlPfS_S_(
	.param .u64 _Z11matmul_fastlPfS_S__param_0,
	.param .u64 .ptr .align 1 _Z11matmul_fastlPfS_S__param_1,
	.param .u64 .ptr .align 1 _Z11matmul_fastlPfS_S__param_2,
	.param .u64 .ptr .align 1 _Z11matmul_fastlPfS_S__param_3
)
{


	ret;

}


// ===== COMPILED SASS (sm_100) =====

	.target	sm_100

	.elftype	@"ET_EXEC"


//--------------------- .note.nv.tkinfo           --------------------------
	.section	.note.nv.tkinfo,"",@"SHT_NOTE"
	.sectionflags	@"SHF_NOTE_NV_TKINFO"
	.tkinfo
        /*0018*/ 	.word	0x00000002
        /*0030*/ 	.string	""
        /*0030*/ 	.string	"ptxas"
        /*0030*/ 	.string	"Cuda compilation tools, release 13.0, V13.0.88"
        /*0030*/ 	.string	"Build cuda_13.0.r13.0/compiler.36424714_0"
        /*0030*/ 	.string	"-arch sm_100 -m 64 "



//--------------------- .note.nv.cuinfo           --------------------------
	.section	.note.nv.cuinfo,"",@"SHT_NOTE"
	.sectionflags	@"SHF_NOTE_NV_CUINFO"
        /*0018*/ 	.short	0x0002
        /*001a*/ 	.short	0x0064
        /*001c*/ 	.short	0x0082
	.zero		2


//--------------------- .nv.info                  --------------------------
	.section	.nv.info,"",@"SHT_CUDA_INFO"
	.align	4


	//----- nvinfo : EIATTR_REGCOUNT
	.align		4
        /*0000*/ 	.byte	0x04, 0x2f
        /*0002*/ 	.short	(.L_1 - .L_0)
	.align		4
.L_0:
        /*0004*/ 	.word	index@(_Z6matmullPfS_S_)
        /*0008*/ 	.word	0x00000020


	//----- nvinfo : EIATTR_FRAME_SIZE
	.align		4
.L_1:
        /*000c*/ 	.byte	0x04, 0x11
        /*000e*/ 	.short	(.L_3 - .L_2)
	.align		4
.L_2:
        /*0010*/ 	.word	index@(_Z6matmullPfS_S_)
        /*0014*/ 	.word	0x00000000


	//----- nvinfo : EIATTR_REGCOUNT
	.align		4
.L_3:
        /*0018*/ 	.byte	0x04, 0x2f
        /*001a*/ 	.short	(.L_5 - .L_4)
	.align		4
.L_4:
        /*001c*/ 	.word	index@(_Z11matmul_fastlPfS_S_)
        /*0020*/ 	.word	0x00000004


	//----- nvinfo : EIATTR_FRAME_SIZE
	.align		4
.L_5:
        /*0024*/ 	.byte	0x04, 0x11
        /*0026*/ 	.short	(.L_7 - .L_6)
	.align		4
.L_6:
        /*0028*/ 	.word	index@(_Z11matmul_fastlPfS_S_)
        /*002c*/ 	.word	0x00000000


	//----- nvinfo : EIATTR_MIN_STACK_SIZE
	.align		4
.L_7:
        /*0030*/ 	.byte	0x04, 0x12
        /*0032*/ 	.short	(.L_9 - .L_8)
	.align		4
.L_8:
        /*0034*/ 	.word	index@(_Z11matmul_fastlPfS_S_)
        /*0038*/ 	.word	0x00000000


	//----- nvinfo : EIATTR_MIN_STACK_SIZE
	.align		4
.L_9:
        /*003c*/ 	.byte	0x04, 0x12
        /*003e*/ 	.short	(.L_11 - .L_10)
	.align		4
.L_10:
        /*0040*/ 	.word	index@(_Z6matmullPfS_S_)
        /*0044*/ 	.word	0x00000000
.L_11:


//--------------------- .nv.compat                --------------------------
	.section	.nv.compat,"",@"SHT_CUDA_COMPAT_INFO"
	.align	4
        /*0000*/ 	.byte	0x02, 0x09, 0x00, 0x00, 0x02, 0x02, 0x01, 0x00, 0x02, 0x05, 0x05, 0x00, 0x03, 0x07, 0x01, 0x01
        /*0010*/ 	.byte	0x02, 0x03, 0x00, 0x00, 0x02, 0x06, 0x01, 0x00, 0x04, 0x0b, 0x08, 0x00, 0x09, 0x00, 0x00, 0x00
        /*0020*/ 	.byte	0x00, 0x00, 0x00, 0x00


//--------------------- .nv.info._Z11matmul_fastlPfS_S_ --------------------------
	.section	.nv.info._Z11matmul_fastlPfS_S_,"",@"SHT_CUDA_INFO"
	.sectionflags	@""
	.align	4


	//----- nvinfo : EIATTR_CUDA_API_VERSION
	.align		4
        /*0000*/ 	.byte	0x04, 0x37
        /*0002*/ 	.short	(.L_13 - .L_12)
.L_12:
        /*0004*/ 	.word	0x00000082


	//----- nvinfo : EIATTR_KPARAM_INFO
	.align		4
.L_13:
        /*0008*/ 	.byte	0x04, 0x17
        /*000a*/ 	.short	(.L_15 - .L_14)
.L_14:
        /*000c*/ 	.word	0x00000000
        /*0010*/ 	.short	0x0003
        /*0012*/ 	.short	0x0018
        /*0014*/ 	.byte	0x00, 0xf5, 0x21, 0x00


	//----- nvinfo : EIATTR_KPARAM_INFO
	.align		4
.L_15:
        /*0018*/ 	.byte	0x04, 0x17
        /*001a*/ 	.short	(.L_17 - .L_16)
.L_16:
        /*001c*/ 	.word	0x00000000
        /*0020*/ 	.short	0x0002
        /*0022*/ 	.short	0x0010
        /*0024*/ 	.byte	0x00, 0xf5, 0x21, 0x00


	//----- nvinfo : EIATTR_KPARAM_INFO
	.align		4
.L_17:
        /*0028*/ 	.byte	0x04, 0x17
        /*002a*/ 	.short	(.L_19 - .L_18)
.L_18:
        /*002c*/ 	.word	0x00000000
        /*0030*/ 	.short	0x0001
        /*0032*/ 	.short	0x0008
        /*0034*/ 	.byte	0x00, 0xf5, 0x21, 0x00


	//----- nvinfo : EIATTR_KPARAM_INFO
	.align		4
.L_19:
        /*0038*/ 	.byte	0x04, 0x17
        /*003a*/ 	.short	(.L_21 - .L_20)
.L_20:
        /*003c*/ 	.word	0x00000000
        /*0040*/ 	.short	0x0000
        /*0042*/ 	.short	0x0000
        /*0044*/ 	.byte	0x00, 0xf0, 0x21, 0x00


	//----- nvinfo : EIATTR_SPARSE_MMA_MASK
	.align		4
.L_21:
        /*0048*/ 	.byte	0x03, 0x50
        /*004a*/ 	.short	0x0000


	//----- nvinfo : EIATTR_MAXREG_COUNT
	.align		4
        /*004c*/ 	.byte	0x03, 0x1b
        /*004e*/ 	.short	0x00ff


	//----- nvinfo : EIATTR_MERCURY_ISA_VERSION
	.align		4
        /*0050*/ 	.byte	0x03, 0x5f
        /*0052*/ 	.short	0x0101


	//----- nvinfo : EIATTR_VRC_CTA_INIT_COUNT
	.align		4
        /*0054*/ 	.byte	0x02, 0x4a
	.zero		1
	.zero		1


	//----- nvinfo : EIATTR_EXIT_INSTR_OFFSETS
	.align		4
        /*0058*/ 	.byte	0x04, 0x1c
        /*005a*/ 	.short	(.L_23 - .L_22)


	//   ....[0]....
.L_22:
        /*005c*/ 	.word	0x00000010


	//----- nvinfo : EIATTR_CBANK_PARAM_SIZE
	.align		4
.L_23:
        /*0060*/ 	.byte	0x03, 0x19
        /*0062*/ 	.short	0x0020


	//----- nvinfo : EIATTR_PARAM_CBANK
	.align		4
        /*0064*/ 	.byte	0x04, 0x0a
        /*0066*/ 	.short	(.L_25 - .L_24)
	.align		4
.L_24:
        /*0068*/ 	.word	index@(.nv.constant0._Z11matmul_fastlPfS_S_)
        /*006c*/ 	.short	0x0380
        /*006e*/ 	.short	0x0020


	//----- nvinfo : EIATTR_SW_WAR
	.align		4
.L_25:
        /*0070*/ 	.byte	0x04, 0x36
        /*0072*/ 	.short	(.L_27 - .L_26)
.L_26:
        /*0074*/ 	.word	0x00000008
.L_27:


//--------------------- .nv.info._Z6matmullPfS_S_ --------------------------
	.section	.nv.info._Z6matmullPfS_S_,"",@"SHT_CUDA_INFO"
	.sectionflags	@""
	.align	4


	//----- nvinfo : EIATTR_CUDA_API_VERSION
	.align		4
        /*0000*/ 	.byte	0x04, 0x37
        /*0002*/ 	.short	(.L_29 - .L_28)
.L_28:
        /*0004*/ 	.word	0x00000082


	//----- nvinfo : EIATTR_KPARAM_INFO
	.align		4
.L_29:
        /*0008*/ 	.byte	0x04, 0x17
        /*000a*/ 	.short	(.L_31 - .L_30)
.L_30:
        /*000c*/ 	.word	0x00000000
        /*0010*/ 	.short	0x0003
        /*0012*/ 	.short	0x0018
        /*0014*/ 	.byte	0x00, 0xf5, 0x21, 0x00


	//----- nvinfo : EIATTR_KPARAM_INFO
	.align		4
.L_31:
        /*0018*/ 	.byte	0x04, 0x17
        /*001a*/ 	.short	(.L_33 - .L_32)
.L_32:
        /*001c*/ 	.word	0x00000000
        /*0020*/ 	.short	0x0002
        /*0022*/ 	.short	0x0010
        /*0024*/ 	.byte	0x00, 0xf5, 0x21, 0x00


	//----- nvinfo : EIATTR_KPARAM_INFO
	.align		4
.L_33:
        /*0028*/ 	.byte	0x04, 0x17
        /*002a*/ 	.short	(.L_35 - .L_34)
.L_34:
        /*002c*/ 	.word	0x00000000
        /*0030*/ 	.short	0x0001
        /*0032*/ 	.short	0x0008
        /*0034*/ 	.byte	0x00, 0xf5, 0x21, 0x00


	//----- nvinfo : EIATTR_KPARAM_INFO
	.align		4
.L_35:
        /*0038*/ 	.byte	0x04, 0x17
        /*003a*/ 	.short	(.L_37 - .L_36)
.L_36:
        /*003c*/ 	.word	0x00000000
        /*0040*/ 	.short	0x0000
        /*0042*/ 	.short	0x0000
        /*0044*/ 	.byte	0x00, 0xf0, 0x21, 0x00


	//----- nvinfo : EIATTR_SPARSE_MMA_MASK
	.align		4
.L_37:
        /*0048*/ 	.byte	0x03, 0x50
        /*004a*/ 	.short	0x0000


	//----- nvinfo : EIATTR_MAXREG_COUNT
	.align		4
        /*004c*/ 	.byte	0x03, 0x1b
        /*004e*/ 	.short	0x00ff


	//----- nvinfo : EIATTR_MERCURY_ISA_VERSION
	.align		4
        /*0050*/ 	.byte	0x03, 0x5f
        /*0052*/ 	.short	0x0101


	//----- nvinfo : EIATTR_VRC_CTA_INIT_COUNT
	.align		4
        /*0054*/ 	.byte	0x02, 0x4a
	.zero		1
	.zero		1


	//----- nvinfo : EIATTR_EXIT_INSTR_OFFSETS
	.align		4
        /*0058*/ 	.byte	0x04, 0x1c
        /*005a*/ 	.short	(.L_39 - .L_38)


	//   ....[0]....
.L_38:
        /*005c*/ 	.word	0x00000c00


	//----- nvinfo : EIATTR_CBANK_PARAM_SIZE
	.align		4
.L_39:
        /*0060*/ 	.byte	0x03, 0x19
        /*0062*/ 	.short	0x0020


	//----- nvinfo : EIATTR_PARAM_CBANK
	.align		4
        /*0064*/ 	.byte	0x04, 0x0a
        /*0066*/ 	.short	(.L_41 - .L_40)
	.align		4
.L_40:
        /*0068*/ 	.word	index@(.nv.constant0._Z6matmullPfS_S_)
        /*006c*/ 	.short	0x0380
        /*006e*/ 	.short	0x0020


	//----- nvinfo : EIATTR_SW_WAR
	.align		4
.L_41:
        /*0070*/ 	.byte	0x04, 0x36
        /*0072*/ 	.short	(.L_43 - .L_42)
.L_42:
        /*0074*/ 	.word	0x00000008
.L_43:


//--------------------- .nv.callgraph             --------------------------
	.section	.nv.callgraph,"",@"SHT_CUDA_CALLGRAPH"
	.align	4
	.sectionentsize	8
	.align		4
        /*0000*/ 	.word	0x00000000
	.align		4
        /*0004*/ 	.word	0xffffffff
	.align		4
        /*0008*/ 	.word	0x00000000
	.align		4
        /*000c*/ 	.word	0xfffffffe
	.align		4
        /*0010*/ 	.word	0x00000000
	.align		4
        /*0014*/ 	.word	0xfffffffd
	.align		4
        /*0018*/ 	.word	0x00000000
	.align		4
        /*001c*/ 	.word	0xfffffffc


//--------------------- .text._Z11matmul_fastlPfS_S_ --------------------------
	.section	.text._Z11matmul_fastlPfS_S_,"ax",@progbits
	.align	128
        .global         _Z11matmul_fastlPfS_S_
        .type           _Z11matmul_fastlPfS_S_,@function
        .size           _Z11matmul_fastlPfS_S_,(.L_x_7 - _Z11matmul_fastlPfS_S_)
        .other          _Z11matmul_fastlPfS_S_,@"STO_CUDA_ENTRY STV_DEFAULT"
_Z11matmul_fastlPfS_S_:
.text._Z11matmul_fastlPfS_S_:
[----:B------:R-:W-:Y:S01]  /*0000*/  LDC R1, c[0x0][0x37c] ;  /* 0x0000df00ff017b82 */ /* 0x000fe20000000800 */
[----:B------:R-:W-:Y:S05]  /*0010*/  EXIT ;  /* 0x000000000000794d */ /* 0x000fea0003800000 */
.L_x_0:
[----:B------:R-:W-:-:S00]  /*0020*/  BRA `(.L_x_0) ;  /* 0xfffffffc00fc7947 */ /* 0x000fc0000383ffff */
[----:B------:R-:W-:-:S00]  /*0030*/  NOP ;  /* 0x0000000000007918 */ /* 0x000fc00000000000 */
        /* <DEDUP_REMOVED lines=12> */
.L_x_7:


//--------------------- .text._Z6matmullPfS_S_    --------------------------
	.section	.text._Z6matmullPfS_S_,"ax",@progbits
	.align	128
        .global         _Z6matmullPfS_S_
        .type           _Z6matmullPfS_S_,@function
        .size           _Z6matmullPfS_S_,(.L_x_8 - _Z6matmullPfS_S_)
        .other          _Z6matmullPfS_S_,@"STO_CUDA_ENTRY STV_DEFAULT"
_Z6matmullPfS_S_:
.text._Z6matmullPfS_S_:
[----:B------:R-:W-:Y:S08]  /*0000*/  LDC R1, c[0x0][0x37c] ;  /* 0x0000df00ff017b82 */ /* 0x000ff00000000800 */
[----:B------:R-:W0:Y:S01]  /*0010*/  LDC.64 R16, c[0x0][0x380] ;  /* 0x0000e000ff107b82 */ /* 0x000e220000000a00 */
[----:B------:R-:W1:Y:S01]  /*0020*/  S2R R15, SR_TID.X ;  /* 0x00000000000f7919 */ /* 0x000e620000002100 */
[----:B------:R-:W2:Y:S01]  /*0030*/  LDCU.64 UR4, c[0x0][0x358] ;  /* 0x00006b00ff0477ac */ /* 0x000ea20008000a00 */
[----:B------:R-:W-:Y:S01]  /*0040*/  IMAD.MOV.U32 R29, RZ, RZ, RZ ;  /* 0x000000ffff1d7224 */ /* 0x000fe200078e00ff */
[----:B------:R-:W3:Y:S04]  /*0050*/  S2R R3, SR_TID.Y ;  /* 0x0000000000037919 */ /* 0x000ee80000002200 */
[----:B------:R-:W1:Y:S08]  /*0060*/  LDC R14, c[0x0][0x360] ;  /* 0x0000d800ff0e7b82 */ /* 0x000e700000000800 */
[----:B------:R-:W1:Y:S08]  /*0070*/  S2UR UR6, SR_CTAID.X ;  /* 0x00000000000679c3 */ /* 0x000e700000002500 */
[----:B------:R-:W3:Y:S01]  /*0080*/  S2UR UR7, SR_CTAID.Y ;  /* 0x00000000000779c3 */ /* 0x000ee20000002600 */
[----:B0-----:R-:W-:-:S04]  /*0090*/  ISETP.GE.U32.AND P0, PT, R16, 0x1, PT ;  /* 0x000000011000780c */ /* 0x001fc80003f06070 */
[----:B------:R-:W-:-:S03]  /*00a0*/  ISETP.GE.AND.EX P0, PT, R17, RZ, PT, P0 ;  /* 0x000000ff1100720c */ /* 0x000fc60003f06300 */
[----:B------:R-:W3:Y:S01]  /*00b0*/  LDC R0, c[0x0][0x364] ;  /* 0x0000d900ff007b82 */ /* 0x000ee20000000800 */
[----:B-1----:R-:W-:Y:S02]  /*00c0*/  IMAD R14, R14, UR6, R15 ;  /* 0x000000060e0e7c24 */ /* 0x002fe4000f8e020f */
[----:B---3--:R-:W-:-:S07]  /*00d0*/  IMAD R0, R0, UR7, R3 ;  /* 0x0000000700007c24 */ /* 0x008fce000f8e0203 */
[----:B--2---:R-:W-:Y:S05]  /*00e0*/  @!P0 BRA `(.L_x_1) ;  /* 0x0000000800a48947 */ /* 0x004fea0003800000 */
[----:B------:R-:W-:Y:S01]  /*00f0*/  ISETP.GE.U32.AND P1, PT, R16, 0x8, PT ;  /* 0x000000081000780c */ /* 0x000fe20003f26070 */
[----:B------:R-:W-:Y:S01]  /*0100*/  IMAD.WIDE.U32 R12, R0, R16, RZ ;  /* 0x00000010000c7225 */ /* 0x000fe200078e00ff */
[----:B------:R-:W-:Y:S02]  /*0110*/  LOP3.LUT R2, R16, 0x7, RZ, 0xc0, !PT ;  /* 0x0000000710027812 */ /* 0x000fe400078ec0ff */
[----:B------:R-:W-:Y:S02]  /*0120*/  CS2R R4, SRZ ;  /* 0x0000000000047805 */ /* 0x000fe4000001ff00 */
[----:B------:R-:W-:Y:S01]  /*0130*/  ISETP.GE.U32.AND.EX P1, PT, R17, RZ, PT, P1 ;  /* 0x000000ff1100720c */ /* 0x000fe20003f26110 */
[----:B------:R-:W-:Y:S01]  /*0140*/  IMAD.MOV.U32 R29, RZ, RZ, RZ ;  /* 0x000000ffff1d7224 */ /* 0x000fe200078e00ff */
[----:B------:R-:W-:Y:S01]  /*0150*/  ISETP.NE.U32.AND P0, PT, R2, RZ, PT ;  /* 0x000000ff0200720c */ /* 0x000fe20003f05070 */
[----:B------:R-:W-:-:S03]  /*0160*/  IMAD R6, R0, R17, R13 ;  /* 0x0000001100067224 */ /* 0x000fc600078e020d */
[----:B------:R-:W-:-:S07]  /*0170*/  ISETP.NE.AND.EX P0, PT, RZ, RZ, PT, P0 ;  /* 0x000000ffff00720c */ /* 0x000fce0003f05300 */
[----:B------:R-:W-:Y:S06]  /*0180*/  @!P1 BRA `(.L_x_2) ;  /* 0x00000004000c9947 */ /* 0x000fec0003800000 */
[----:B------:R-:W0:Y:S01]  /*0190*/  LDCU.64 UR6, c[0x0][0x388] ;  /* 0x00007100ff0677ac */ /* 0x000e220008000a00 */
[C---:B------:R-:W-:Y:S01]  /*01a0*/  LOP3.LUT R4, R16.reuse, 0xfffffff8, RZ, 0xc0, !PT ;  /* 0xfffffff810047812 */ /* 0x040fe200078ec0ff */
[----:B------:R-:W-:Y:S01]  /*01b0*/  IMAD.MOV.U32 R29, RZ, RZ, RZ ;  /* 0x000000ffff1d7224 */ /* 0x000fe200078e00ff */
[----:B------:R-:W-:Y:S01]  /*01c0*/  LOP3.LUT R5, R17, 0x7fffffff, RZ, 0xc0, !PT ;  /* 0x7fffffff11057812 */ /* 0x000fe200078ec0ff */
[----:B------:R-:W1:Y:S01]  /*01d0*/  LDCU.64 UR8, c[0x0][0x390] ;  /* 0x00007200ff0877ac */ /* 0x000e620008000a00 */
[C-C-:B------:R-:W-:Y:S01]  /*01e0*/  SHF.L.U64.HI R10, R16.reuse, 0x5, R17.reuse ;  /* 0x00000005100a7819 */ /* 0x140fe20000010211 */
[C---:B------:R-:W-:Y:S01]  /*01f0*/  IMAD.SHL.U32 R9, R16.reuse, 0x4, RZ ;  /* 0x0000000410097824 */ /* 0x040fe200078e00ff */
[----:B------:R-:W-:Y:S01]  /*0200*/  SHF.L.U64.HI R7, R16, 0x2, R17 ;  /* 0x0000000210077819 */ /* 0x000fe20000010211 */
[----:B------:R-:W-:Y:S02]  /*0210*/  IMAD.MOV.U32 R28, RZ, RZ, R4 ;  /* 0x000000ffff1c7224 */ /* 0x000fe400078e0004 */
[----:B------:R-:W-:Y:S01]  /*0220*/  IMAD.MOV.U32 R11, RZ, RZ, R5 ;  /* 0x000000ffff0b7224 */ /* 0x000fe200078e0005 */
[----:B0-----:R-:W-:-:S02]  /*0230*/  LEA R8, P1, R14, UR6, 0x2 ;  /* 0x000000060e087c11 */ /* 0x001fc4000f8210ff */
[----:B-1----:R-:W-:Y:S02]  /*0240*/  LEA R20, P2, R12, UR8, 0x2 ;  /* 0x000000080c147c11 */ /* 0x002fe4000f8410ff */
[----:B------:R-:W-:Y:S02]  /*0250*/  LEA.HI.X R3, R14, UR7, RZ, 0x2, P1 ;  /* 0x000000070e037c11 */ /* 0x000fe400088f14ff */
[----:B------:R-:W-:Y:S02]  /*0260*/  LEA.HI.X R21, R12, UR9, R6, 0x2, P2 ;  /* 0x000000090c157c11 */ /* 0x000fe400090f1406 */
[----:B------:R-:W-:-:S05]  /*0270*/  IADD3 R20, P1, PT, R20, 0x10, RZ ;  /* 0x0000001014147810 */ /* 0x000fca0007f3e0ff */
[----:B------:R-:W-:-:S08]  /*0280*/  IMAD.X R21, RZ, RZ, R21, P1 ;  /* 0x000000ffff157224 */ /* 0x000fd000008e0615 */
.L_x_3:
[----:B------:R-:W-:Y:S01]  /*0290*/  IMAD.MOV.U32 R24, RZ, RZ, R8 ;  /* 0x000000ffff187224 */ /* 0x000fe200078e0008 */
[----:B------:R-:W-:Y:S01]  /*02a0*/  MOV R19, R21 ;  /* 0x0000001500137202 */ /* 0x000fe20000000f00 */
[----:B------:R-:W-:Y:S02]  /*02b0*/  IMAD.MOV.U32 R25, RZ, RZ, R3 ;  /* 0x000000ffff197224 */ /* 0x000fe400078e0003 */
[----:B------:R-:W-:Y:S01]  /*02c0*/  IMAD.MOV.U32 R18, RZ, RZ, R20 ;  /* 0x000000ffff127224 */ /* 0x000fe200078e0014 */
[-C--:B------:R-:W-:Y:S02]  /*02d0*/  IADD3 R22, P1, PT, R8, R9.reuse, RZ ;  /* 0x0000000908167210 */ /* 0x080fe40007f3e0ff */
[----:B------:R-:W2:Y:S03]  /*02e0*/  LDG.E R24, desc[UR4][R24.64] ;  /* 0x0000000418187981 */ /* 0x000ea6000c1e1900 */
[----:B------:R-:W-:Y:S01]  /*02f0*/  IMAD.X R23, R3, 0x1, R7, P1 ;  /* 0x0000000103177824 */ /* 0x000fe200008e0607 */
[----:B------:R-:W3:Y:S04]  /*0300*/  LDG.E R27, desc[UR4][R18.64+-0xc] ;  /* 0xfffff404121b7981 */ /* 0x000ee8000c1e1900 */
[----:B------:R-:W2:Y:S01]  /*0310*/  LDG.E R25, desc[UR4][R18.64+-0x10] ;  /* 0xfffff00412197981 */ /* 0x000ea2000c1e1900 */
[----:B------:R-:W-:-:S03]  /*0320*/  IADD3 R20, P1, PT, R22, R9, RZ ;  /* 0x0000000916147210 */ /* 0x000fc60007f3e0ff */
[----:B------:R-:W3:Y:S02]  /*0330*/  LDG.E R26, desc[UR4][R22.64] ;  /* 0x00000004161a7981 */ /* 0x000ee4000c1e1900 */
[----:B------:R-:W-:-:S05]  /*0340*/  IMAD.X R21, R23, 0x1, R7, P1 ;  /* 0x0000000117157824 */ /* 0x000fca00008e0607 */
[----:B------:R-:W4:Y:S04]  /*0350*/  LDG.E R22, desc[UR4][R20.64] ;  /* 0x0000000414167981 */ /* 0x000f28000c1e1900 */
[----:B------:R-:W4:Y:S01]  /*0360*/  LDG.E R23, desc[UR4][R18.64+-0x8] ;  /* 0xfffff80412177981 */ /* 0x000f22000c1e1900 */
[----:B--2---:R-:W-:Y:S01]  /*0370*/  FFMA R29, R24, R25, R29 ;  /* 0x00000019181d7223 */ /* 0x004fe2000000001d */
[----:B------:R-:W-:-:S05]  /*0380*/  IADD3 R24, P1, PT, R20, R9, RZ ;  /* 0x0000000914187210 */ /* 0x000fca0007f3e0ff */
[----:B------:R-:W-:Y:S02]  /*0390*/  IMAD.X R25, R21, 0x1, R7, P1 ;  /* 0x0000000115197824 */ /* 0x000fe400008e0607 */
[----:B---3--:R-:W-:Y:S01]  /*03a0*/  FFMA R29, R26, R27, R29 ;  /* 0x0000001b1a1d7223 */ /* 0x008fe2000000001d */
[----:B------:R-:W-:Y:S01]  /*03b0*/  IADD3 R26, P1, PT, R24, R9, RZ ;  /* 0x00000009181a7210 */ /* 0x000fe20007f3e0ff */
[----:B------:R-:W2:Y:S04]  /*03c0*/  LDG.E R21, desc[UR4][R18.64+-0x4] ;  /* 0xfffffc0412157981 */ /* 0x000ea8000c1e1900 */
[----:B------:R-:W2:Y:S01]  /*03d0*/  LDG.E R20, desc[UR4][R24.64] ;  /* 0x0000000418147981 */ /* 0x000ea2000c1e1900 */
[----:B------:R-:W-:Y:S02]  /*03e0*/  IMAD.X R27, R25, 0x1, R7, P1 ;  /* 0x00000001191b7824 */ /* 0x000fe400008e0607 */
[----:B----4-:R-:W-:-:S03]  /*03f0*/  FFMA R22, R22, R23, R29 ;  /* 0x0000001716167223 */ /* 0x010fc6000000001d */
[----:B------:R-:W3:Y:S04]  /*0400*/  LDG.E R23, desc[UR4][R26.64] ;  /* 0x000000041a177981 */ /* 0x000ee8000c1e1900 */
[----:B------:R-:W3:Y:S01]  /*0410*/  LDG.E R29, desc[UR4][R18.64] ;  /* 0x00000004121d7981 */ /* 0x000ee2000c1e1900 */
[----:B--2---:R-:W-:Y:S01]  /*0420*/  FFMA R24, R20, R21, R22 ;  /* 0x0000001514187223 */ /* 0x004fe20000000016 */
[----:B------:R-:W-:Y:S02]  /*0430*/  IADD3 R20, P1, PT, R26, R9, RZ ;  /* 0x000000091a147210 */ /* 0x000fe40007f3e0ff */
[----:B------:R-:W2:Y:S02]  /*0440*/  LDG.E R26, desc[UR4][R18.64+0xc] ;  /* 0x00000c04121a7981 */ /* 0x000ea4000c1e1900 */
[----:B------:R-:W-:-:S02]  /*0450*/  IADD3.X R21, PT, PT, R27, R7, RZ, P1, !PT ;  /* 0x000000071b157210 */ /* 0x000fc40000ffe4ff */
[----:B------:R-:W-:Y:S01]  /*0460*/  IADD3 R22, P1, PT, R20, R9, RZ ;  /* 0x0000000914167210 */ /* 0x000fe20007f3e0ff */
[----:B------:R-:W4:Y:S01]  /*0470*/  LDG.E R27, desc[UR4][R18.64+0x8] ;  /* 0x00000804121b7981 */ /* 0x000f22000c1e1900 */
[----:B---3--:R-:W-:-:S03]  /*0480*/  FFMA R29, R23, R29, R24 ;  /* 0x0000001d171d7223 */ /* 0x008fc60000000018 */
[--C-:B------:R-:W-:Y:S01]  /*0490*/  IMAD.X R23, R21, 0x1, R7.reuse, P1 ;  /* 0x0000000115177824 */ /* 0x100fe200008e0607 */
[----:B------:R-:W-:Y:S01]  /*04a0*/  IADD3 R24, P1, PT, R22, R9, RZ ;  /* 0x0000000916187210 */ /* 0x000fe20007f3e0ff */
[----:B------:R-:W3:Y:S04]  /*04b0*/  LDG.E R20, desc[UR4][R20.64] ;  /* 0x0000000414147981 */ /* 0x000ee8000c1e1900 */
[----:B------:R-:W-:Y:S01]  /*04c0*/  IMAD.X R25, R23, 0x1, R7, P1 ;  /* 0x0000000117197824 */ /* 0x000fe200008e0607 */
[----:B------:R-:W4:Y:S04]  /*04d0*/  LDG.E R22, desc[UR4][R22.64] ;  /* 0x0000000416167981 */ /* 0x000f28000c1e1900 */
[----:B------:R-:W2:Y:S04]  /*04e0*/  LDG.E R24, desc[UR4][R24.64] ;  /* 0x0000000418187981 */ /* 0x000ea8000c1e1900 */
[----:B------:R-:W3:Y:S01]  /*04f0*/  LDG.E R21, desc[UR4][R18.64+0x4] ;  /* 0x0000040412157981 */ /* 0x000ee2000c1e1900 */
[----:B------:R-:W-:-:S04]  /*0500*/  IADD3 R28, P1, PT, R28, -0x8, RZ ;  /* 0xfffffff81c1c7810 */ /* 0x000fc80007f3e0ff */
[----:B------:R-:W-:Y:S02]  /*0510*/  IADD3.X R11, PT, PT, R11, -0x1, RZ, P1, !PT ;  /* 0xffffffff0b0b7810 */ /* 0x000fe40000ffe4ff */
[----:B------:R-:W-:-:S04]  /*0520*/  ISETP.NE.U32.AND P1, PT, R28, RZ, PT ;  /* 0x000000ff1c00720c */ /* 0x000fc80003f25070 */
[----:B------:R-:W-:Y:S02]  /*0530*/  ISETP.NE.AND.EX P1, PT, R11, RZ, PT, P1 ;  /* 0x000000ff0b00720c */ /* 0x000fe40003f25310 */
[----:B------:R-:W-:-:S05]  /*0540*/  LEA R8, P2, R16, R8, 0x5 ;  /* 0x0000000810087211 */ /* 0x000fca00078428ff */
[----:B------:R-:W-:Y:S02]  /*0550*/  IMAD.X R3, R3, 0x1, R10, P2 ;  /* 0x0000000103037824 */ /* 0x000fe400010e060a */
[----:B---3--:R-:W-:Y:S01]  /*0560*/  FFMA R29, R20, R21, R29 ;  /* 0x00000015141d7223 */ /* 0x008fe2000000001d */
[----:B------:R-:W-:-:S03]  /*0570*/  IADD3 R20, P3, PT, R18, 0x20, RZ ;  /* 0x0000002012147810 */ /* 0x000fc60007f7e0ff */
[----:B----4-:R-:W-:Y:S02]  /*0580*/  FFMA R29, R22, R27, R29 ;  /* 0x0000001b161d7223 */ /* 0x010fe4000000001d */
[----:B------:R-:W-:Y:S02]  /*0590*/  IMAD.X R21, RZ, RZ, R19, P3 ;  /* 0x000000ffff157224 */ /* 0x000fe400018e0613 */
[----:B--2---:R-:W-:Y:S01]  /*05a0*/  FFMA R29, R24, R26, R29 ;  /* 0x0000001a181d7223 */ /* 0x004fe2000000001d */
[----:B------:R-:W-:Y:S06]  /*05b0*/  @P1 BRA `(.L_x_3) ;  /* 0xfffffffc00341947 */ /* 0x000fec000383ffff */
.L_x_2:
[----:B------:R-:W-:Y:S05]  /*05c0*/  @!P0 BRA `(.L_x_1) ;  /* 0x00000004006c8947 */ /* 0x000fea0003800000 */
[----:B------:R-:W-:Y:S02]  /*05d0*/  ISETP.GE.U32.AND P1, PT, R2, 0x4, PT ;  /* 0x000000040200780c */ /* 0x000fe40003f26070 */
[----:B------:R-:W-:Y:S02]  /*05e0*/  LOP3.LUT R22, R16, 0x3, RZ, 0xc0, !PT ;  /* 0x0000000310167812 */ /* 0x000fe400078ec0ff */
[----:B------:R-:W-:Y:S02]  /*05f0*/  ISETP.GE.U32.AND.EX P1, PT, RZ, RZ, PT, P1 ;  /* 0x000000ffff00720c */ /* 0x000fe40003f26110 */
[----:B------:R-:W-:-:S04]  /*0600*/  ISETP.NE.U32.AND P0, PT, R22, RZ, PT ;  /* 0x000000ff1600720c */ /* 0x000fc80003f05070 */
[----:B------:R-:W-:-:S07]  /*0610*/  ISETP.NE.AND.EX P0, PT, RZ, RZ, PT, P0 ;  /* 0x000000ffff00720c */ /* 0x000fce0003f05300 */
[----:B------:R-:W-:Y:S06]  /*0620*/  @!P1 BRA `(.L_x_4) ;  /* 0x0000000000909947 */ /* 0x000fec0003800000 */
[----:B------:R-:W0:Y:S01]  /*0630*/  LDCU.64 UR6, c[0x0][0x388] ;  /* 0x00007100ff0677ac */ /* 0x000e220008000a00 */
[-C--:B------:R-:W-:Y:S02]  /*0640*/  IMAD R7, R5, R16.reuse, RZ ;  /* 0x0000001005077224 */ /* 0x080fe400078e02ff */
[----:B------:R-:W-:Y:S01]  /*0650*/  IMAD.MOV.U32 R15, RZ, RZ, RZ ;  /* 0x000000ffff0f7224 */ /* 0x000fe200078e00ff */
[----:B------:R-:W1:Y:S01]  /*0660*/  LDCU.64 UR8, c[0x0][0x390] ;  /* 0x00007200ff0877ac */ /* 0x000e620008000a00 */
[C---:B------:R-:W-:Y:S02]  /*0670*/  IMAD R7, R4.reuse, R17, R7 ;  /* 0x0000001104077224 */ /* 0x040fe400078e0207 */
[----:B------:R-:W-:-:S04]  /*0680*/  IMAD.WIDE.U32 R2, R4, R16, R14 ;  /* 0x0000001004027225 */ /* 0x000fc800078e000e */
[----:B------:R-:W-:Y:S01]  /*0690*/  IMAD.IADD R7, R3, 0x1, R7 ;  /* 0x0000000103077824 */ /* 0x000fe200078e0207 */
[----:B------:R-:W-:Y:S01]  /*06a0*/  IADD3 R3, P2, PT, R4, R12, RZ ;  /* 0x0000000c04037210 */ /* 0x000fe20007f5e0ff */
[----:B------:R-:W-:Y:S01]  /*06b0*/  IMAD.WIDE.U32 R20, R16, 0x4, RZ ;  /* 0x0000000410147825 */ /* 0x000fe200078e00ff */
[----:B0-----:R-:W-:-:S04]  /*06c0*/  LEA R18, P1, R2, UR6, 0x2 ;  /* 0x0000000602127c11 */ /* 0x001fc8000f8210ff */
[----:B------:R-:W-:Y:S01]  /*06d0*/  LEA.HI.X R19, R2, UR7, R7, 0x2, P1 ;  /* 0x0000000702137c11 */ /* 0x000fe200088f1407 */
[----:B------:R-:W-:Y:S01]  /*06e0*/  IMAD.SHL.U32 R7, R17, 0x4, RZ ;  /* 0x0000000411077824 */ /* 0x000fe200078e00ff */
[----:B------:R-:W-:Y:S02]  /*06f0*/  IADD3.X R2, PT, PT, R5, R6, RZ, P2, !PT ;  /* 0x0000000605027210 */ /* 0x000fe400017fe4ff */
[----:B-1----:R-:W-:Y:S01]  /*0700*/  LEA R10, P1, R3, UR8, 0x2 ;  /* 0x00000008030a7c11 */ /* 0x002fe2000f8210ff */
[----:B------:R-:W-:Y:S01]  /*0710*/  IMAD.IADD R21, R21, 0x1, R7 ;  /* 0x0000000115157824 */ /* 0x000fe200078e0207 */
[-C--:B------:R-:W-:Y:S02]  /*0720*/  IADD3 R8, P2, PT, R18, R20.reuse, RZ ;  /* 0x0000001412087210 */ /* 0x080fe40007f5e0ff */
[----:B------:R-:W-:Y:S01]  /*0730*/  LEA.HI.X R11, R3, UR9, R2, 0x2, P1 ;  /* 0x00000009030b7c11 */ /* 0x000fe200088f1402 */
[----:B------:R-:W2:Y:S01]  /*0740*/  LDG.E R18, desc[UR4][R18.64] ;  /* 0x0000000412127981 */ /* 0x000ea2000c1e1900 */
[----:B------:R-:W-:Y:S01]  /*0750*/  IADD3 R2, P1, PT, R8, R20, RZ ;  /* 0x0000001408027210 */ /* 0x000fe20007f3e0ff */
[----:B------:R-:W-:-:S02]  /*0760*/  IMAD.X R9, R21, 0x1, R19, P2 ;  /* 0x0000000115097824 */ /* 0x000fc400010e0613 */
[----:B------:R-:W2:Y:S01]  /*0770*/  LDG.E R7, desc[UR4][R10.64] ;  /* 0x000000040a077981 */ /* 0x000ea2000c1e1900 */
[----:B------:R-:W-:Y:S01]  /*0780*/  IADD3 R20, P2, PT, R2, R20, RZ ;  /* 0x0000001402147210 */ /* 0x000fe20007f5e0ff */
[--C-:B------:R-:W-:Y:S02]  /*0790*/  IMAD.X R3, R9, 0x1, R21.reuse, P1 ;  /* 0x0000000109037824 */ /* 0x100fe400008e0615 */
[----:B------:R-:W3:Y:S04]  /*07a0*/  LDG.E R8, desc[UR4][R8.64] ;  /* 0x0000000408087981 */ /* 0x000ee8000c1e1900 */
[----:B------:R-:W3:Y:S01]  /*07b0*/  LDG.E R23, desc[UR4][R10.64+0x4] ;  /* 0x000004040a177981 */ /* 0x000ee2000c1e1900 */
[----:B------:R-:W-:-:S03]  /*07c0*/  IMAD.X R21, R3, 0x1, R21, P2 ;  /* 0x0000000103157824 */ /* 0x000fc600010e0615 */
[----:B------:R-:W4:Y:S04]  /*07d0*/  LDG.E R2, desc[UR4][R2.64] ;  /* 0x0000000402027981 */ /* 0x000f28000c1e1900 */
[----:B------:R-:W4:Y:S04]  /*07e0*/  LDG.E R24, desc[UR4][R10.64+0x8] ;  /* 0x000008040a187981 */ /* 0x000f28000c1e1900 */
[----:B------:R-:W5:Y:S04]  /*07f0*/  LDG.E R25, desc[UR4][R10.64+0xc] ;  /* 0x00000c040a197981 */ /* 0x000f68000c1e1900 */
[----:B------:R-:W5:Y:S01]  /*0800*/  LDG.E R20, desc[UR4][R20.64] ;  /* 0x0000000414147981 */ /* 0x000f62000c1e1900 */
[----:B------:R-:W-:-:S05]  /*0810*/  IADD3 R4, P1, PT, R4, 0x4, RZ ;  /* 0x0000000404047810 */ /* 0x000fca0007f3e0ff */
[----:B------:R-:W-:Y:S02]  /*0820*/  IMAD.X R5, RZ, RZ, R5, P1 ;  /* 0x000000ffff057224 */ /* 0x000fe400008e0605 */
[----:B--2---:R-:W-:-:S04]  /*0830*/  FFMA R7, R18, R7, R29 ;  /* 0x0000000712077223 */ /* 0x004fc8000000001d */
[----:B---3--:R-:W-:-:S04]  /*0840*/  FFMA R7, R8, R23, R7 ;  /* 0x0000001708077223 */ /* 0x008fc80000000007 */
[----:B----4-:R-:W-:-:S04]  /*0850*/  FFMA R7, R2, R24, R7 ;  /* 0x0000001802077223 */ /* 0x010fc80000000007 */
[----:B-----5:R-:W-:-:S07]  /*0860*/  FFMA R29, R20, R25, R7 ;  /* 0x00000019141d7223 */ /* 0x020fce0000000007 */
.L_x_4:
[----:B------:R-:W-:Y:S05]  /*0870*/  @!P0 BRA `(.L_x_1) ;  /* 0x0000000000c08947 */ /* 0x000fea0003800000 */
[----:B------:R-:W-:Y:S02]  /*0880*/  ISETP.NE.U32.AND P1, PT, R22, 0x1, PT ;  /* 0x000000011600780c */ /* 0x000fe40003f25070 */
[----:B------:R-:W-:Y:S02]  /*0890*/  LOP3.LUT R2, R16, 0x1, RZ, 0xc0, !PT ;  /* 0x0000000110027812 */ /* 0x000fe400078ec0ff */
[----:B------:R-:W-:Y:S02]  /*08a0*/  ISETP.NE.AND.EX P1, PT, RZ, RZ, PT, P1 ;  /* 0x000000ffff00720c */ /* 0x000fe40003f25310 */
[----:B------:R-:W-:-:S04]  /*08b0*/  ISETP.NE.U32.AND P0, PT, R2, 0x1, PT ;  /* 0x000000010200780c */ /* 0x000fc80003f05070 */
[----:B------:R-:W-:-:S07]  /*08c0*/  ISETP.NE.U32.AND.EX P0, PT, RZ, RZ, PT, P0 ;  /* 0x000000ffff00720c */ /* 0x000fce0003f05100 */
[----:B------:R-:W-:Y:S06]  /*08d0*/  @!P1 BRA `(.L_x_5) ;  /* 0x0000000000609947 */ /* 0x000fec0003800000 */
[----:B------:R-:W0:Y:S01]  /*08e0*/  LDCU.64 UR8, c[0x0][0x390] ;  /* 0x00007200ff0877ac */ /* 0x000e220008000a00 */
[----:B------:R-:W-:Y:S01]  /*08f0*/  MOV R8, R14 ;  /* 0x0000000e00087202 */ /* 0x000fe20000000f00 */
[----:B------:R-:W-:Y:S01]  /*0900*/  IMAD R2, R5, R16, RZ ;  /* 0x0000001005027224 */ /* 0x000fe200078e02ff */
[C---:B------:R-:W-:Y:S01]  /*0910*/  IADD3 R11, P1, PT, R4.reuse, R12, RZ ;  /* 0x0000000c040b7210 */ /* 0x040fe20007f3e0ff */
[----:B------:R-:W1:Y:S01]  /*0920*/  LDCU.64 UR6, c[0x0][0x388] ;  /* 0x00007100ff0677ac */ /* 0x000e620008000a00 */
[----:B------:R-:W-:Y:S02]  /*0930*/  IMAD.MOV.U32 R9, RZ, RZ, RZ ;  /* 0x000000ffff097224 */ /* 0x000fe400078e00ff */
[C---:B------:R-:W-:Y:S02]  /*0940*/  IMAD R3, R4.reuse, R17, R2 ;  /* 0x0000001104037224 */ /* 0x040fe400078e0202 */
[----:B------:R-:W-:-:S04]  /*0950*/  IMAD.WIDE.U32 R8, R4, R16, R8 ;  /* 0x0000001004087225 */ /* 0x000fc800078e0008 */
[----:B------:R-:W-:Y:S02]  /*0960*/  IMAD.X R18, R5, 0x1, R6, P1 ;  /* 0x0000000105127824 */ /* 0x000fe400008e0606 */
[----:B------:R-:W-:Y:S01]  /*0970*/  IMAD.IADD R7, R9, 0x1, R3 ;  /* 0x0000000109077824 */ /* 0x000fe200078e0203 */
[C---:B0-----:R-:W-:Y:S02]  /*0980*/  LEA R2, P2, R11.reuse, UR8, 0x2 ;  /* 0x000000080b027c11 */ /* 0x041fe4000f8410ff */
[C---:B-1----:R-:W-:Y:S02]  /*0990*/  LEA R10, P1, R8.reuse, UR6, 0x2 ;  /* 0x00000006080a7c11 */ /* 0x042fe4000f8210ff */
[----:B------:R-:W-:Y:S02]  /*09a0*/  LEA.HI.X R3, R11, UR9, R18, 0x2, P2 ;  /* 0x000000090b037c11 */ /* 0x000fe400090f1412 */
[----:B------:R-:W-:Y:S02]  /*09b0*/  LEA.HI.X R11, R8, UR7, R7, 0x2, P1 ;  /* 0x00000007080b7c11 */ /* 0x000fe400088f1407 */
[C---:B------:R-:W-:Y:S01]  /*09c0*/  LEA R8, P1, R16.reuse, R10, 0x2 ;  /* 0x0000000a10087211 */ /* 0x040fe200078210ff */
[----:B------:R-:W2:Y:S03]  /*09d0*/  LDG.E R7, desc[UR4][R2.64] ;  /* 0x0000000402077981 */ /* 0x000ea6000c1e1900 */
[----:B------:R-:W-:Y:S01]  /*09e0*/  LEA.HI.X R9, R16, R11, R17, 0x2, P1 ;  /* 0x0000000b10097211 */ /* 0x000fe200008f1411 */
[----:B------:R-:W2:Y:S04]  /*09f0*/  LDG.E R10, desc[UR4][R10.64] ;  /* 0x000000040a0a7981 */ /* 0x000ea8000c1e1900 */
[----:B------:R-:W3:Y:S04]  /*0a00*/  LDG.E R18, desc[UR4][R2.64+0x4] ;  /* 0x0000040402127981 */ /* 0x000ee8000c1e1900 */
[----:B------:R-:W3:Y:S01]  /*0a10*/  LDG.E R8, desc[UR4][R8.64] ;  /* 0x0000000408087981 */ /* 0x000ee2000c1e1900 */
[----:B------:R-:W-:-:S05]  /*0a20*/  IADD3 R4, P1, PT, R4, 0x2, RZ ;  /* 0x0000000204047810 */ /* 0x000fca0007f3e0ff */
[----:B------:R-:W-:Y:S02]  /*0a30*/  IMAD.X R5, RZ, RZ, R5, P1 ;  /* 0x000000ffff057224 */ /* 0x000fe400008e0605 */
[----:B--2---:R-:W-:-:S04]  /*0a40*/  FFMA R7, R10, R7, R29 ;  /* 0x000000070a077223 */ /* 0x004fc8000000001d */
[----:B---3--:R-:W-:-:S07]  /*0a50*/  FFMA R29, R18, R8, R7 ;  /* 0x00000008121d7223 */ /* 0x008fce0000000007 */
.L_x_5:
[----:B------:R-:W-:Y:S05]  /*0a60*/  @P0 BRA `(.L_x_1) ;  /* 0x0000000000440947 */ /* 0x000fea0003800000 */
[----:B------:R-:W0:Y:S01]  /*0a70*/  LDCU.64 UR8, c[0x0][0x390] ;  /* 0x00007200ff0877ac */ /* 0x000e220008000a00 */
[----:B------:R-:W-:Y:S02]  /*0a80*/  HFMA2 R3, -RZ, RZ, 0, 0 ;  /* 0x00000000ff037431 */ /* 0x000fe400000001ff */
[C---:B------:R-:W-:Y:S01]  /*0a90*/  IMAD R7, R5.reuse, R16, RZ ;  /* 0x0000001005077224 */ /* 0x040fe200078e02ff */
[C---:B------:R-:W-:Y:S01]  /*0aa0*/  IADD3 R12, P0, PT, R4.reuse, R12, RZ ;  /* 0x0000000c040c7210 */ /* 0x040fe20007f1e0ff */
[----:B------:R-:W1:Y:S01]  /*0ab0*/  LDCU.64 UR6, c[0x0][0x388] ;  /* 0x00007100ff0677ac */ /* 0x000e620008000a00 */
[----:B------:R-:W-:Y:S02]  /*0ac0*/  IMAD.MOV.U32 R2, RZ, RZ, R14 ;  /* 0x000000ffff027224 */ /* 0x000fe400078e000e */
[----:B------:R-:W-:Y:S02]  /*0ad0*/  IMAD R7, R4, R17, R7 ;  /* 0x0000001104077224 */ /* 0x000fe400078e0207 */
[----:B------:R-:W-:-:S02]  /*0ae0*/  IMAD.X R5, R5, 0x1, R6, P0 ;  /* 0x0000000105057824 */ /* 0x000fc400000e0606 */
[----:B------:R-:W-:-:S04]  /*0af0*/  IMAD.WIDE.U32 R2, R4, R16, R2 ;  /* 0x0000001004027225 */ /* 0x000fc800078e0002 */
[----:B------:R-:W-:Y:S01]  /*0b00*/  IMAD.IADD R3, R3, 0x1, R7 ;  /* 0x0000000103037824 */ /* 0x000fe200078e0207 */
[----:B0-----:R-:W-:Y:S02]  /*0b10*/  LEA R6, P1, R12, UR8, 0x2 ;  /* 0x000000080c067c11 */ /* 0x001fe4000f8210ff */
[----:B-1----:R-:W-:Y:S02]  /*0b20*/  LEA R4, P0, R2, UR6, 0x2 ;  /* 0x0000000602047c11 */ /* 0x002fe4000f8010ff */
[----:B------:R-:W-:Y:S02]  /*0b30*/  LEA.HI.X R7, R12, UR9, R5, 0x2, P1 ;  /* 0x000000090c077c11 */ /* 0x000fe400088f1405 */
[----:B------:R-:W-:-:S03]  /*0b40*/  LEA.HI.X R5, R2, UR7, R3, 0x2, P0 ;  /* 0x0000000702057c11 */ /* 0x000fc600080f1403 */
[----:B------:R-:W2:Y:S04]  /*0b50*/  LDG.E R6, desc[UR4][R6.64] ;  /* 0x0000000406067981 */ /* 0x000ea8000c1e1900 */
[----:B------:R-:W2:Y:S02]  /*0b60*/  LDG.E R4, desc[UR4][R4.64] ;  /* 0x0000000404047981 */ /* 0x000ea4000c1e1900 */
[----:B--2---:R-:W-:-:S07]  /*0b70*/  FFMA R29, R4, R6, R29 ;  /* 0x00000006041d7223 */ /* 0x004fce000000001d */
.L_x_1:
[----:B------:R-:W0:Y:S01]  /*0b80*/  LDCU.64 UR6, c[0x0][0x398] ;  /* 0x00007300ff0677ac */ /* 0x000e220008000a00 */
[----:B------:R-:W-:Y:S02]  /*0b90*/  IMAD.MOV.U32 R2, RZ, RZ, R14 ;  /* 0x000000ffff027224 */ /* 0x000fe400078e000e */
[----:B------:R-:W-:Y:S02]  /*0ba0*/  IMAD.MOV.U32 R3, RZ, RZ, RZ ;  /* 0x000000ffff037224 */ /* 0x000fe400078e00ff */
[----:B------:R-:W-:-:S04]  /*0bb0*/  IMAD.WIDE.U32 R2, R0, R16, R2 ;  /* 0x0000001000027225 */ /* 0x000fc800078e0002 */
[----:B------:R-:W-:Y:S01]  /*0bc0*/  IMAD R17, R0, R17, R3 ;  /* 0x0000001100117224 */ /* 0x000fe200078e0203 */
[----:B0-----:R-:W-:-:S04]  /*0bd0*/  LEA R4, P0, R2, UR6, 0x2 ;  /* 0x0000000602047c11 */ /* 0x001fc8000f8010ff */
[----:B------:R-:W-:-:S05]  /*0be0*/  LEA.HI.X R5, R2, UR7, R17, 0x2, P0 ;  /* 0x0000000702057c11 */ /* 0x000fca00080f1411 */
[----:B------:R-:W-:Y:S01]  /*0bf0*/  STG.E desc[UR4][R4.64], R29 ;  /* 0x0000001d04007986 */ /* 0x000fe2000c101904 */
[----:B------:R-:W-:Y:S05]  /*0c00*/  EXIT ;  /* 0x000000000000794d */ /* 0x000fea0003800000 */
.L_x_6:
        /* <DEDUP_REMOVED lines=15> */
.L_x_8:


//--------------------- .nv.shared.reserved.0     --------------------------
	.section	.nv.shared.reserved.0,"aw",@nobits
	.weak		__nv_reservedSMEM_offset_0_alias
	.size		__nv_reservedSMEM_offset_0_alias, 0, 64
	.other		__nv_reservedSMEM_offset_0_alias,@"STO_CUDA_RESERVED_SHARED STV_DEFAULT"
__nv_reservedSMEM_offset_0_alias:
	.zero		0
	.zero		64


//--------------------- .nv.constant0._Z11matmul_fastlPfS_S_ --------------------------
	.section	.nv.constant0._Z11matmul_fastlPfS_S_,"a",@progbits
	.sectionflags	@""
	.align	4
.nv.constant0._Z11matmul_fastlPfS_S_:
	.zero		928


//--------------------- .nv.constant0._Z6matmullPfS_S_ --------------------------
	.section	.nv.constant0._Z6matmullPfS_S_,"a",@progbits
	.sectionflags	@""
	.align	4
.nv.constant0._Z6matmullPfS_S_:
	.zero		928


//--------------------- SYMBOLS --------------------------

	.type		.nv.reservedSmem.offset0,@object
	.size		.nv.reservedSmem.offset0,0x4
